//
// Generated by NVIDIA NVVM Compiler
//
// Compiler Build ID: CL-36424714
// Cuda compilation tools, release 13.0, V13.0.88
// Based on NVVM 20.0.0
//

.version 9.0
.target sm_100
.address_size 64

	// .globl	_Z18add_one_ptx_kernelPim

.visible .entry _Z18add_one_ptx_kernelPim(
	.param .u64 .ptr .align 1 _Z18add_one_ptx_kernelPim_param_0,
	.param .u64 _Z18add_one_ptx_kernelPim_param_1
)
{
	.reg .pred 	%p<2>;
	.reg .b32 	%r<6>;
	.reg .b64 	%rd<6>;

	ld.param.u64 	%rd2, [_Z18add_one_ptx_kernelPim_param_0];
	ld.param.u64 	%rd3, [_Z18add_one_ptx_kernelPim_param_1];
	mov.u32 	%r1, %ctaid.x;
	mov.u32 	%r2, %ntid.x;
	mov.u32 	%r3, %tid.x;
	mad.lo.s32 	%r4, %r1, %r2, %r3;
	cvt.u64.u32 	%rd1, %r4;
	setp.le.u64 	%p1, %rd3, %rd1;
	@%p1 bra 	$L__BB0_2;
	shl.b64 	%rd5, %rd1, 2;
	add.s64 	%rd4, %rd2, %rd5;
	mov.b32 	%r5, 0;
	// begin inline asm
	ld.global.u32 %r5, [%rd4];
	add.u32 %r5, %r5, 1;
	st.global.u32 [%rd4], %r5;
	
	// end inline asm
$L__BB0_2:
	ret;

}


// ===== COMPILED SASS (sm_100) =====

	.target	sm_100

	.elftype	@"ET_EXEC"


//--------------------- .note.nv.tkinfo           --------------------------
	.section	.note.nv.tkinfo,"",@"SHT_NOTE"
	.sectionflags	@"SHF_NOTE_NV_TKINFO"
	.tkinfo
        /*0018*/ 	.word	0x00000002
        /*0030*/ 	.string	""
        /*0030*/ 	.string	"ptxas"
        /*0030*/ 	.string	"Cuda compilation tools, release 13.0, V13.0.88"
        /*0030*/ 	.string	"Build cuda_13.0.r13.0/compiler.36424714_0"
        /*0030*/ 	.string	"-arch sm_100 -m 64 "



//--------------------- .note.nv.cuinfo           --------------------------
	.section	.note.nv.cuinfo,"",@"SHT_NOTE"
	.sectionflags	@"SHF_NOTE_NV_CUINFO"
        /*0018*/ 	.short	0x0002
        /*001a*/ 	.short	0x0064
        /*001c*/ 	.short	0x0082
	.zero		2


//--------------------- .nv.info                  --------------------------
	.section	.nv.info,"",@"SHT_CUDA_INFO"
	.align	4


	//----- nvinfo : EIATTR_REGCOUNT
	.align		4
        /*0000*/ 	.byte	0x04, 0x2f
        /*0002*/ 	.short	(.L_1 - .L_0)
	.align		4
.L_0:
        /*0004*/ 	.word	index@(_Z18add_one_ptx_kernelPim)
        /*0008*/ 	.word	0x00000008


	//----- nvinfo : EIATTR_FRAME_SIZE
	.align		4
.L_1:
        /*000c*/ 	.byte	0x04, 0x11
        /*000e*/ 	.short	(.L_3 - .L_2)
	.align		4
.L_2:
        /*0010*/ 	.word	index@(_Z18add_one_ptx_kernelPim)
        /*0014*/ 	.word	0x00000000


	//----- nvinfo : EIATTR_MIN_STACK_SIZE
	.align		4
.L_3:
        /*0018*/ 	.byte	0x04, 0x12
        /*001a*/ 	.short	(.L_5 - .L_4)
	.align		4
.L_4:
        /*001c*/ 	.word	index@(_Z18add_one_ptx_kernelPim)
        /*0020*/ 	.word	0x00000000
.L_5:


//--------------------- .nv.compat                --------------------------
	.section	.nv.compat,"",@"SHT_CUDA_COMPAT_INFO"
	.align	4
        /*0000*/ 	.byte	0x02, 0x09, 0x00, 0x00, 0x02, 0x02, 0x01, 0x00, 0x02, 0x05, 0x05, 0x00, 0x03, 0x07, 0x01, 0x01
        /*0010*/ 	.byte	0x02, 0x03, 0x00, 0x00, 0x02, 0x06, 0x01, 0x00, 0x04, 0x0b, 0x08, 0x00, 0x09, 0x00, 0x00, 0x00
        /*0020*/ 	.byte	0x00, 0x00, 0x00, 0x00


//--------------------- .nv.info._Z18add_one_ptx_kernelPim --------------------------
	.section	.nv.info._Z18add_one_ptx_kernelPim,"",@"SHT_CUDA_INFO"
	.sectionflags	@""
	.align	4


	//----- nvinfo : EIATTR_CUDA_API_VERSION
	.align		4
        /*0000*/ 	.byte	0x04, 0x37
        /*0002*/ 	.short	(.L_7 - .L_6)
.L_6:
        /*0004*/ 	.word	0x00000082


	//----- nvinfo : EIATTR_KPARAM_INFO
	.align		4
.L_7:
        /*0008*/ 	.byte	0x04, 0x17
        /*000a*/ 	.short	(.L_9 - .L_8)
.L_8:
        /*000c*/ 	.word	0x00000000
        /*0010*/ 	.short	0x0001
        /*0012*/ 	.short	0x0008
        /*0014*/ 	.byte	0x00, 0xf0, 0x21, 0x00


	//----- nvinfo : EIATTR_KPARAM_INFO
	.align		4
.L_9:
        /*0018*/ 	.byte	0x04, 0x17
        /*001a*/ 	.short	(.L_11 - .L_10)
.L_10:
        /*001c*/ 	.word	0x00000000
        /*0020*/ 	.short	0x0000
        /*0022*/ 	.short	0x0000
        /*0024*/ 	.byte	0x00, 0xf5, 0x21, 0x00


	//----- nvinfo : EIATTR_SPARSE_MMA_MASK
	.align		4
.L_11:
        /*0028*/ 	.byte	0x03, 0x50
        /*002a*/ 	.short	0x0000


	//----- nvinfo : EIATTR_MAXREG_COUNT
	.align		4
        /*002c*/ 	.byte	0x03, 0x1b
        /*002e*/ 	.short	0x00ff


	//----- nvinfo : EIATTR_MERCURY_ISA_VERSION
	.align		4
        /*0030*/ 	.byte	0x03, 0x5f
        /*0032*/ 	.short	0x0101


	//----- nvinfo : EIATTR_VRC_CTA_INIT_COUNT
	.align		4
        /*0034*/ 	.byte	0x02, 0x4a
	.zero		1
	.zero		1


	//----- nvinfo : EIATTR_EXIT_INSTR_OFFSETS
	.align		4
        /*0038*/ 	.byte	0x04, 0x1c
        /*003a*/ 	.short	(.L_13 - .L_12)


	//   ....[0]....
.L_12:
        /*003c*/ 	.word	0x00000080


	//   ....[1]....
        /*0040*/ 	.word	0x00000100


	//----- nvinfo : EIATTR_CBANK_PARAM_SIZE
	.align		4
.L_13:
        /*0044*/ 	.byte	0x03, 0x19
        /*0046*/ 	.short	0x0010


	//----- nvinfo : EIATTR_PARAM_CBANK
	.align		4
        /*0048*/ 	.byte	0x04, 0x0a
        /*004a*/ 	.short	(.L_15 - .L_14)
	.align		4
.L_14:
        /*004c*/ 	.word	index@(.nv.constant0._Z18add_one_ptx_kernelPim)
        /*0050*/ 	.short	0x0380
        /*0052*/ 	.short	0x0010


	//----- nvinfo : EIATTR_SW_WAR
	.align		4
.L_15:
        /*0054*/ 	.byte	0x04, 0x36
        /*0056*/ 	.short	(.L_17 - .L_16)
.L_16:
        /*0058*/ 	.word	0x00000008
.L_17:


//--------------------- .nv.callgraph             --------------------------
	.section	.nv.callgraph,"",@"SHT_CUDA_CALLGRAPH"
	.align	4
	.sectionentsize	8
	.align		4
        /*0000*/ 	.word	0x00000000
	.align		4
        /*0004*/ 	.word	0xffffffff
	.align		4
        /*0008*/ 	.word	0x00000000
	.align		4
        /*000c*/ 	.word	0xfffffffe
	.align		4
        /*0010*/ 	.word	0x00000000
	.align		4
        /*0014*/ 	.word	0xfffffffd
	.align		4
        /*0018*/ 	.word	0x00000000
	.align		4
        /*001c*/ 	.word	0xfffffffc


//--------------------- .text._Z18add_one_ptx_kernelPim --------------------------
	.section	.text._Z18add_one_ptx_kernelPim,"ax",@progbits
	.align	128
        .global         _Z18add_one_ptx_kernelPim
        .type           _Z18add_one_ptx_kernelPim,@function
        .size           _Z18add_one_ptx_kernelPim,(.L_x_1 - _Z18add_one_ptx_kernelPim)
        .other          _Z18add_one_ptx_kernelPim,@"STO_CUDA_ENTRY STV_DEFAULT"
_Z18add_one_ptx_kernelPim:
.text._Z18add_one_ptx_kernelPim:
[----:B------:R-:W-:Y:S01]  /*0000*/  LDC R1, c[0x0][0x37c] ;  /* 0x0000df00ff017b82 */ /* 0x000fe20000000800 */
[----:B------:R-:W0:Y:S07]  /*0010*/  S2R R3, SR_TID.X ;  /* 0x0000000000037919 */ /* 0x000e2e0000002100 */
[----:B------:R-:W0:Y:S01]  /*0020*/  S2UR UR4, SR_CTAID.X ;  /* 0x00000000000479c3 */ /* 0x000e220000002500 */
[----:B------:R-:W1:Y:S07]  /*0030*/  LDCU.64 UR6, c[0x0][0x388] ;  /* 0x00007100ff0677ac */ /* 0x000e6e0008000a00 */
[----:B------:R-:W0:Y:S02]  /*0040*/  LDC R0, c[0x0][0x360] ;  /* 0x0000d800ff007b82 */ /* 0x000e240000000800 */
[----:B0-----:R-:W-:-:S05]  /*0050*/  IMAD R0, R0, UR4, R3 ;  /* 0x0000000400007c24 */ /* 0x001fca000f8e0203 */
[----:B-1----:R-:W-:-:S04]  /*0060*/  ISETP.GE.U32.AND P0, PT, R0, UR6, PT ;  /* 0x0000000600007c0c */ /* 0x002fc8000bf06070 */
[----:B------:R-:W-:-:S13]  /*0070*/  ISETP.GE.U32.AND.EX P0, PT, RZ, UR7, PT, P0 ;  /* 0x00000007ff007c0c */ /* 0x000fda000bf06100 */
[----:B------:R-:W-:Y:S05]  /*0080*/  @P0 EXIT ;  /* 0x000000000000094d */ /* 0x000fea0003800000 */
[----:B------:R-:W0:Y:S01]  /*0090*/  LDCU.64 UR6, c[0x0][0x380] ;  /* 0x00007000ff0677ac */ /* 0x000e220008000a00 */
[----:B------:R-:W1:Y:S01]  /*00a0*/  LDCU.64 UR4, c[0x0][0x358] ;  /* 0x00006b00ff0477ac */ /* 0x000e620008000a00 */
[----:B0-----:R-:W-:-:S04]  /*00b0*/  LEA R2, P0, R0, UR6, 0x2 ;  /* 0x0000000600027c11 */ /* 0x001fc8000f8010ff */
[----:B------:R-:W-:-:S05]  /*00c0*/  LEA.HI.X R3, R0, UR7, RZ, 0x2, P0 ;  /* 0x0000000700037c11 */ /* 0x000fca00080f14ff */
[----:B-1----:R-:W2:Y:S02]  /*00d0*/  LDG.E R0, desc[UR4][R2.64] ;  /* 0x0000000402007981 */ /* 0x002ea4000c1e1900 */
[----:B--2---:R-:W-:-:S05]  /*00e0*/  VIADD R5, R0, 0x1 ;  /* 0x0000000100057836 */ /* 0x004fca0000000000 */
[----:B------:R-:W-:Y:S01]  /*00f0*/  STG.E desc[UR4][R2.64], R5 ;  /* 0x0000000502007986 */ /* 0x000fe2000c101904 */
[----:B------:R-:W-:Y:S05]  /*0100*/  EXIT ;  /* 0x000000000000794d */ /* 0x000fea0003800000 */
.L_x_0:
[----:B------:R-:W-:-:S00]  /*0110*/  BRA `(.L_x_0) ;  /* 0xfffffffc00fc7947 */ /* 0x000fc0000383ffff */
[----:B------:R-:W-:-:S00]  /*0120*/  NOP ;  /* 0x0000000000007918 */ /* 0x000fc00000000000 */
        /* <DEDUP_REMOVED lines=13> */
.L_x_1:


//--------------------- .nv.shared.reserved.0     --------------------------
	.section	.nv.shared.reserved.0,"aw",@nobits
	.weak		__nv_reservedSMEM_offset_0_alias
	.size		__nv_reservedSMEM_offset_0_alias, 0, 64
	.other		__nv_reservedSMEM_offset_0_alias,@"STO_CUDA_RESERVED_SHARED STV_DEFAULT"
__nv_reservedSMEM_offset_0_alias:
	.zero		0
	.zero		64


//--------------------- .nv.constant0._Z18add_one_ptx_kernelPim --------------------------
	.section	.nv.constant0._Z18add_one_ptx_kernelPim,"a",@progbits
	.sectionflags	@""
	.align	4
.nv.constant0._Z18add_one_ptx_kernelPim:
	.zero		912


//--------------------- SYMBOLS --------------------------

	.type		.nv.reservedSmem.offset0,@object
	.size		.nv.reservedSmem.offset0,0x4
